//
// Generated by NVIDIA NVVM Compiler
//
// Compiler Build ID: CL-36424714
// Cuda compilation tools, release 13.0, V13.0.88
// Based on NVVM 20.0.0
//

.version 9.0
.target sm_100
.address_size 64

	// .globl	_Z9calculateyPi

.visible .entry _Z9calculateyPi(
	.param .u64 _Z9calculateyPi_param_0,
	.param .u64 .ptr .align 1 _Z9calculateyPi_param_1
)
{
	.reg .pred 	%p<5>;
	.reg .b32 	%r<11>;
	.reg .b64 	%rd<15>;

	ld.param.u64 	%rd6, [_Z9calculateyPi_param_0];
	ld.param.u64 	%rd7, [_Z9calculateyPi_param_1];
	cvta.to.global.u64 	%rd1, %rd7;
	mov.u32 	%r2, %ctaid.x;
	mov.u32 	%r3, %ntid.x;
	mov.u32 	%r4, %tid.x;
	mad.lo.s32 	%r1, %r2, %r3, %r4;
	add.s32 	%r5, %r1, 2;
	cvt.s64.s32 	%rd2, %r5;
	or.b64  	%rd8, %rd6, %rd2;
	and.b64  	%rd9, %rd8, -4294967296;
	setp.ne.s64 	%p1, %rd9, 0;
	@%p1 bra 	$L__BB0_2;
	cvt.u32.u64 	%r6, %rd2;
	cvt.u32.u64 	%r7, %rd6;
	rem.u32 	%r8, %r7, %r6;
	cvt.u64.u32 	%rd14, %r8;
	bra.uni 	$L__BB0_3;
$L__BB0_2:
	rem.u64 	%rd14, %rd6, %rd2;
$L__BB0_3:
	setp.ne.s64 	%p2, %rd14, 0;
	setp.le.u64 	%p3, %rd6, %rd2;
	or.pred  	%p4, %p3, %p2;
	@%p4 bra 	$L__BB0_5;
	mul.wide.s32 	%rd12, %r1, 4;
	add.s64 	%rd13, %rd1, %rd12;
	mov.b32 	%r10, 1;
	st.global.u32 	[%rd13], %r10;
	bra.uni 	$L__BB0_6;
$L__BB0_5:
	mul.wide.s32 	%rd10, %r1, 4;
	add.s64 	%rd11, %rd1, %rd10;
	mov.b32 	%r9, 0;
	st.global.u32 	[%rd11], %r9;
$L__BB0_6:
	ret;

}


// ===== COMPILED SASS (sm_100) =====

	.target	sm_100

	.elftype	@"ET_EXEC"


//--------------------- .note.nv.tkinfo           --------------------------
	.section	.note.nv.tkinfo,"",@"SHT_NOTE"
	.sectionflags	@"SHF_NOTE_NV_TKINFO"
	.tkinfo
        /*0018*/ 	.word	0x00000002
        /*0030*/ 	.string	""
        /*0030*/ 	.string	"ptxas"
        /*0030*/ 	.string	"Cuda compilation tools, release 13.0, V13.0.88"
        /*0030*/ 	.string	"Build cuda_13.0.r13.0/compiler.36424714_0"
        /*0030*/ 	.string	"-arch sm_100 -m 64 "



//--------------------- .note.nv.cuinfo           --------------------------
	.section	.note.nv.cuinfo,"",@"SHT_NOTE"
	.sectionflags	@"SHF_NOTE_NV_CUINFO"
        /*0018*/ 	.short	0x0002
        /*001a*/ 	.short	0x0064
        /*001c*/ 	.short	0x0082
	.zero		2


//--------------------- .nv.info                  --------------------------
	.section	.nv.info,"",@"SHT_CUDA_INFO"
	.align	4


	//----- nvinfo : EIATTR_REGCOUNT
	.align		4
        /*0000*/ 	.byte	0x04, 0x2f
        /*0002*/ 	.short	(.L_1 - .L_0)
	.align		4
.L_0:
        /*0004*/ 	.word	index@(_Z9calculateyPi)
        /*0008*/ 	.word	0x00000012


	//----- nvinfo : EIATTR_FRAME_SIZE
	.align		4
.L_1:
        /*000c*/ 	.byte	0x04, 0x11
        /*000e*/ 	.short	(.L_3 - .L_2)
	.align		4
.L_2:
        /*0010*/ 	.word	index@($__internal_0_$__cuda_sm20_rem_u64)
        /*0014*/ 	.word	0x00000000


	//----- nvinfo : EIATTR_FRAME_SIZE
	.align		4
.L_3:
        /*0018*/ 	.byte	0x04, 0x11
        /*001a*/ 	.short	(.L_5 - .L_4)
	.align		4
.L_4:
        /*001c*/ 	.word	index@(_Z9calculateyPi)
        /*0020*/ 	.word	0x00000000


	//----- nvinfo : EIATTR_MIN_STACK_SIZE
	.align		4
.L_5:
        /*0024*/ 	.byte	0x04, 0x12
        /*0026*/ 	.short	(.L_7 - .L_6)
	.align		4
.L_6:
        /*0028*/ 	.word	index@(_Z9calculateyPi)
        /*002c*/ 	.word	0x00000000
.L_7:


//--------------------- .nv.compat                --------------------------
	.section	.nv.compat,"",@"SHT_CUDA_COMPAT_INFO"
	.align	4
        /*0000*/ 	.byte	0x02, 0x09, 0x00, 0x00, 0x02, 0x02, 0x01, 0x00, 0x02, 0x05, 0x05, 0x00, 0x03, 0x07, 0x01, 0x01
        /*0010*/ 	.byte	0x02, 0x03, 0x00, 0x00, 0x02, 0x06, 0x01, 0x00, 0x04, 0x0b, 0x08, 0x00, 0x09, 0x00, 0x00, 0x00
        /*0020*/ 	.byte	0x00, 0x00, 0x00, 0x00


//--------------------- .nv.info._Z9calculateyPi  --------------------------
	.section	.nv.info._Z9calculateyPi,"",@"SHT_CUDA_INFO"
	.sectionflags	@""
	.align	4


	//----- nvinfo : EIATTR_CUDA_API_VERSION
	.align		4
        /*0000*/ 	.byte	0x04, 0x37
        /*0002*/ 	.short	(.L_9 - .L_8)
.L_8:
        /*0004*/ 	.word	0x00000082


	//----- nvinfo : EIATTR_KPARAM_INFO
	.align		4
.L_9:
        /*0008*/ 	.byte	0x04, 0x17
        /*000a*/ 	.short	(.L_11 - .L_10)
.L_10:
        /*000c*/ 	.word	0x00000000
        /*0010*/ 	.short	0x0001
        /*0012*/ 	.short	0x0008
        /*0014*/ 	.byte	0x00, 0xf5, 0x21, 0x00


	//----- nvinfo : EIATTR_KPARAM_INFO
	.align		4
.L_11:
        /*0018*/ 	.byte	0x04, 0x17
        /*001a*/ 	.short	(.L_13 - .L_12)
.L_12:
        /*001c*/ 	.word	0x00000000
        /*0020*/ 	.short	0x0000
        /*0022*/ 	.short	0x0000
        /*0024*/ 	.byte	0x00, 0xf0, 0x21, 0x00


	//----- nvinfo : EIATTR_SPARSE_MMA_MASK
	.align		4
.L_13:
        /*0028*/ 	.byte	0x03, 0x50
        /*002a*/ 	.short	0x0000


	//----- nvinfo : EIATTR_MAXREG_COUNT
	.align		4
        /*002c*/ 	.byte	0x03, 0x1b
        /*002e*/ 	.short	0x00ff


	//----- nvinfo : EIATTR_MERCURY_ISA_VERSION
	.align		4
        /*0030*/ 	.byte	0x03, 0x5f
        /*0032*/ 	.short	0x0101


	//----- nvinfo : EIATTR_VRC_CTA_INIT_COUNT
	.align		4
        /*0034*/ 	.byte	0x02, 0x4a
	.zero		1
	.zero		1


	//----- nvinfo : EIATTR_EXIT_INSTR_OFFSETS
	.align		4
        /*0038*/ 	.byte	0x04, 0x1c
        /*003a*/ 	.short	(.L_15 - .L_14)


	//   ....[0]....
.L_14:
        /*003c*/ 	.word	0x000002e0


	//   ....[1]....
        /*0040*/ 	.word	0x00000320


	//----- nvinfo : EIATTR_CRS_STACK_SIZE
	.align		4
.L_15:
        /*0044*/ 	.byte	0x04, 0x1e
        /*0046*/ 	.short	(.L_17 - .L_16)
.L_16:
        /*0048*/ 	.word	0x00000000


	//----- nvinfo : EIATTR_CBANK_PARAM_SIZE
	.align		4
.L_17:
        /*004c*/ 	.byte	0x03, 0x19
        /*004e*/ 	.short	0x0010


	//----- nvinfo : EIATTR_PARAM_CBANK
	.align		4
        /*0050*/ 	.byte	0x04, 0x0a
        /*0052*/ 	.short	(.L_19 - .L_18)
	.align		4
.L_18:
        /*0054*/ 	.word	index@(.nv.constant0._Z9calculateyPi)
        /*0058*/ 	.short	0x0380
        /*005a*/ 	.short	0x0010


	//----- nvinfo : EIATTR_SW_WAR
	.align		4
.L_19:
        /*005c*/ 	.byte	0x04, 0x36
        /*005e*/ 	.short	(.L_21 - .L_20)
.L_20:
        /*0060*/ 	.word	0x00000008
.L_21:


//--------------------- .nv.callgraph             --------------------------
	.section	.nv.callgraph,"",@"SHT_CUDA_CALLGRAPH"
	.align	4
	.sectionentsize	8
	.align		4
        /*0000*/ 	.word	0x00000000
	.align		4
        /*0004*/ 	.word	0xffffffff
	.align		4
        /*0008*/ 	.word	0x00000000
	.align		4
        /*000c*/ 	.word	0xfffffffe
	.align		4
        /*0010*/ 	.word	0x00000000
	.align		4
        /*0014*/ 	.word	0xfffffffd
	.align		4
        /*0018*/ 	.word	0x00000000
	.align		4
        /*001c*/ 	.word	0xfffffffc


//--------------------- .text._Z9calculateyPi     --------------------------
	.section	.text._Z9calculateyPi,"ax",@progbits
	.align	128
        .global         _Z9calculateyPi
        .type           _Z9calculateyPi,@function
        .size           _Z9calculateyPi,(.L_x_4 - _Z9calculateyPi)
        .other          _Z9calculateyPi,@"STO_CUDA_ENTRY STV_DEFAULT"
_Z9calculateyPi:
.text._Z9calculateyPi:
[----:B------:R-:W-:Y:S01]  /*0000*/  LDC R1, c[0x0][0x37c] ;  /* 0x0000df00ff017b82 */ /* 0x000fe20000000800 */
[----:B------:R-:W0:Y:S07]  /*0010*/  S2R R3, SR_TID.X ;  /* 0x0000000000037919 */ /* 0x000e2e0000002100 */
[----:B------:R-:W0:Y:S01]  /*0020*/  S2UR UR4, SR_CTAID.X ;  /* 0x00000000000479c3 */ /* 0x000e220000002500 */
[----:B------:R-:W1:Y:S01]  /*0030*/  LDCU UR5, c[0x0][0x384] ;  /* 0x00007080ff0577ac */ /* 0x000e620008000800 */
[----:B------:R-:W-:Y:S06]  /*0040*/  BSSY.RECONVERGENT B0, `(.L_x_0) ;  /* 0x0000021000007945 */ /* 0x000fec0003800200 */
[----:B------:R-:W0:Y:S02]  /*0050*/  LDC R0, c[0x0][0x360] ;  /* 0x0000d800ff007b82 */ /* 0x000e240000000800 */
[----:B0-----:R-:W-:-:S04]  /*0060*/  IMAD R0, R0, UR4, R3 ;  /* 0x0000000400007c24 */ /* 0x001fc8000f8e0203 */
[----:B------:R-:W-:-:S05]  /*0070*/  VIADD R2, R0, 0x2 ;  /* 0x0000000200027836 */ /* 0x000fca0000000000 */
[----:B------:R-:W-:-:S04]  /*0080*/  SHF.R.S32.HI R3, RZ, 0x1f, R2 ;  /* 0x0000001fff037819 */ /* 0x000fc80000011402 */
[----:B-1----:R-:W-:-:S04]  /*0090*/  LOP3.LUT R4, R3, UR5, RZ, 0xfc, !PT ;  /* 0x0000000503047c12 */ /* 0x002fc8000f8efcff */
[----:B------:R-:W-:-:S13]  /*00a0*/  ISETP.NE.U32.AND P0, PT, R4, RZ, PT ;  /* 0x000000ff0400720c */ /* 0x000fda0003f05070 */
[----:B------:R-:W-:Y:S05]  /*00b0*/  @P0 BRA `(.L_x_1) ;  /* 0x0000000000540947 */ /* 0x000fea0003800000 */
[----:B------:R-:W0:Y:S01]  /*00c0*/  I2F.U32.RP R6, R2 ;  /* 0x0000000200067306 */ /* 0x000e220000209000 */
[----:B------:R-:W1:Y:S01]  /*00d0*/  LDCU UR4, c[0x0][0x380] ;  /* 0x00007000ff0477ac */ /* 0x000e620008000800 */
[----:B------:R-:W-:Y:S02]  /*00e0*/  IADD3 R7, PT, PT, RZ, -R2, RZ ;  /* 0x80000002ff077210 */ /* 0x000fe40007ffe0ff */
[----:B------:R-:W-:-:S04]  /*00f0*/  ISETP.NE.U32.AND P1, PT, R2, RZ, PT ;  /* 0x000000ff0200720c */ /* 0x000fc80003f25070 */
[----:B0-----:R-:W0:Y:S02]  /*0100*/  MUFU.RCP R6, R6 ;  /* 0x0000000600067308 */ /* 0x001e240000001000 */
[----:B0-----:R-:W-:-:S06]  /*0110*/  VIADD R4, R6, 0xffffffe ;  /* 0x0ffffffe06047836 */ /* 0x001fcc0000000000 */
[----:B------:R0:W2:Y:S02]  /*0120*/  F2I.FTZ.U32.TRUNC.NTZ R5, R4 ;  /* 0x0000000400057305 */ /* 0x0000a4000021f000 */
[----:B0-----:R-:W-:Y:S02]  /*0130*/  IMAD.MOV.U32 R4, RZ, RZ, RZ ;  /* 0x000000ffff047224 */ /* 0x001fe400078e00ff */
[----:B--2---:R-:W-:-:S04]  /*0140*/  IMAD R7, R7, R5, RZ ;  /* 0x0000000507077224 */ /* 0x004fc800078e02ff */
[----:B------:R-:W-:-:S06]  /*0150*/  IMAD.HI.U32 R5, R5, R7, R4 ;  /* 0x0000000705057227 */ /* 0x000fcc00078e0004 */
[----:B-1----:R-:W-:-:S04]  /*0160*/  IMAD.HI.U32 R5, R5, UR4, RZ ;  /* 0x0000000405057c27 */ /* 0x002fc8000f8e00ff */
[----:B------:R-:W-:-:S04]  /*0170*/  IMAD.MOV R5, RZ, RZ, -R5 ;  /* 0x000000ffff057224 */ /* 0x000fc800078e0a05 */
[----:B------:R-:W-:-:S05]  /*0180*/  IMAD R5, R2, R5, UR4 ;  /* 0x0000000402057e24 */ /* 0x000fca000f8e0205 */
[----:B------:R-:W-:-:S13]  /*0190*/  ISETP.GE.U32.AND P0, PT, R5, R2, PT ;  /* 0x000000020500720c */ /* 0x000fda0003f06070 */
[----:B------:R-:W-:-:S04]  /*01a0*/  @P0 IADD3 R5, PT, PT, -R2, R5, RZ ;  /* 0x0000000502050210 */ /* 0x000fc80007ffe1ff */
[----:B------:R-:W-:-:S13]  /*01b0*/  ISETP.GE.U32.AND P0, PT, R5, R2, PT ;  /* 0x000000020500720c */ /* 0x000fda0003f06070 */
[----:B------:R-:W-:Y:S01]  /*01c0*/  @P0 IMAD.IADD R5, R5, 0x1, -R2 ;  /* 0x0000000105050824 */ /* 0x000fe200078e0a02 */
[----:B------:R-:W-:-:S04]  /*01d0*/  @!P1 LOP3.LUT R5, RZ, R2, RZ, 0x33, !PT ;  /* 0x00000002ff059212 */ /* 0x000fc800078e33ff */
[----:B------:R-:W-:-:S04]  /*01e0*/  ISETP.NE.U32.AND P0, PT, R5, RZ, PT ;  /* 0x000000ff0500720c */ /* 0x000fc80003f05070 */
[----:B------:R-:W-:Y:S01]  /*01f0*/  ISETP.NE.AND.EX P0, PT, RZ, RZ, PT, P0 ;  /* 0x000000ffff00720c */ /* 0x000fe20003f05300 */
[----:B------:R-:W-:-:S12]  /*0200*/  BRA `(.L_x_2) ;  /* 0x0000000000107947 */ /* 0x000fd80003800000 */
.L_x_1:
[----:B------:R-:W-:-:S07]  /*0210*/  MOV R4, 0x230 ;  /* 0x0000023000047802 */ /* 0x000fce0000000f00 */
[----:B------:R-:W-:Y:S05]  /*0220*/  CALL.REL.NOINC `($__internal_0_$__cuda_sm20_rem_u64) ;  /* 0x0000000000407944 */ /* 0x000fea0003c00000 */
[----:B------:R-:W-:-:S04]  /*0230*/  ISETP.NE.U32.AND P0, PT, R6, RZ, PT ;  /* 0x000000ff0600720c */ /* 0x000fc80003f05070 */
[----:B------:R-:W-:-:S13]  /*0240*/  ISETP.NE.AND.EX P0, PT, R7, RZ, PT, P0 ;  /* 0x000000ff0700720c */ /* 0x000fda0003f05300 */
.L_x_2:
[----:B------:R-:W-:Y:S05]  /*0250*/  BSYNC.RECONVERGENT B0 ;  /* 0x0000000000007941 */ /* 0x000fea0003800200 */
.L_x_0:
[----:B------:R-:W0:Y:S02]  /*0260*/  LDCU.64 UR4, c[0x0][0x380] ;  /* 0x00007000ff0477ac */ /* 0x000e240008000a00 */
[----:B0-----:R-:W-:-:S04]  /*0270*/  ISETP.GE.U32.AND P1, PT, R2, UR4, PT ;  /* 0x0000000402007c0c */ /* 0x001fc8000bf26070 */
[----:B------:R-:W-:Y:S01]  /*0280*/  ISETP.GE.U32.OR.EX P0, PT, R3, UR5, P0, P1 ;  /* 0x0000000503007c0c */ /* 0x000fe20008706510 */
[----:B------:R-:W0:-:S12]  /*0290*/  LDCU.64 UR4, c[0x0][0x358] ;  /* 0x00006b00ff0477ac */ /* 0x000e180008000a00 */
[----:B------:R-:W1:Y:S01]  /*02a0*/  @!P0 LDC.64 R2, c[0x0][0x388] ;  /* 0x0000e200ff028b82 */ /* 0x000e620000000a00 */
[----:B------:R-:W-:Y:S02]  /*02b0*/  @!P0 IMAD.MOV.U32 R5, RZ, RZ, 0x1 ;  /* 0x00000001ff058424 */ /* 0x000fe400078e00ff */
[----:B-1----:R-:W-:-:S05]  /*02c0*/  @!P0 IMAD.WIDE R2, R0, 0x4, R2 ;  /* 0x0000000400028825 */ /* 0x002fca00078e0202 */
[----:B0-----:R0:W-:Y:S01]  /*02d0*/  @!P0 STG.E desc[UR4][R2.64], R5 ;  /* 0x0000000502008986 */ /* 0x0011e2000c101904 */
[----:B------:R-:W-:Y:S05]  /*02e0*/  @!P0 EXIT ;  /* 0x000000000000894d */ /* 0x000fea0003800000 */
[----:B0-----:R-:W0:Y:S02]  /*02f0*/  LDC.64 R2, c[0x0][0x388] ;  /* 0x0000e200ff027b82 */ /* 0x001e240000000a00 */
[----:B0-----:R-:W-:-:S05]  /*0300*/  IMAD.WIDE R2, R0, 0x4, R2 ;  /* 0x0000000400027825 */ /* 0x001fca00078e0202 */
[----:B------:R-:W-:Y:S01]  /*0310*/  STG.E desc[UR4][R2.64], RZ ;  /* 0x000000ff02007986 */ /* 0x000fe2000c101904 */
[----:B------:R-:W-:Y:S05]  /*0320*/  EXIT ;  /* 0x000000000000794d */ /* 0x000fea0003800000 */
        .weak           $__internal_0_$__cuda_sm20_rem_u64
        .type           $__internal_0_$__cuda_sm20_rem_u64,@function
        .size           $__internal_0_$__cuda_sm20_rem_u64,(.L_x_4 - $__internal_0_$__cuda_sm20_rem_u64)
$__internal_0_$__cuda_sm20_rem_u64:
[----:B------:R-:W0:Y:S01]  /*0330*/  I2F.U64.RP R5, R2 ;  /* 0x0000000200057312 */ /* 0x000e220000309000 */
[----:B------:R-:W1:Y:S07]  /*0340*/  LDCU.64 UR4, c[0x0][0x380] ;  /* 0x00007000ff0477ac */ /* 0x000e6e0008000a00 */
[----:B0-----:R-:W0:Y:S02]  /*0350*/  MUFU.RCP R5, R5 ;  /* 0x0000000500057308 */ /* 0x001e240000001000 */
[----:B0-----:R-:W-:-:S06]  /*0360*/  IADD3 R6, PT, PT, R5, 0x1ffffffe, RZ ;  /* 0x1ffffffe05067810 */ /* 0x001fcc0007ffe0ff */
[----:B------:R-:W0:Y:S02]  /*0370*/  F2I.U64.TRUNC R6, R6 ;  /* 0x0000000600067311 */ /* 0x000e24000020d800 */
[----:B0-----:R-:W-:-:S04]  /*0380*/  IMAD.WIDE.U32 R8, R6, R2, RZ ;  /* 0x0000000206087225 */ /* 0x001fc800078e00ff */
[----:B------:R-:W-:Y:S01]  /*0390*/  IMAD R9, R6, R3, R9 ;  /* 0x0000000306097224 */ /* 0x000fe200078e0209 */
[----:B------:R-:W-:-:S03]  /*03a0*/  IADD3 R11, P0, PT, RZ, -R8, RZ ;  /* 0x80000008ff0b7210 */ /* 0x000fc60007f1e0ff */
[----:B------:R-:W-:Y:S02]  /*03b0*/  IMAD R9, R7, R2, R9 ;  /* 0x0000000207097224 */ /* 0x000fe400078e0209 */
[----:B------:R-:W-:-:S04]  /*03c0*/  IMAD.HI.U32 R8, R6, R11, RZ ;  /* 0x0000000b06087227 */ /* 0x000fc800078e00ff */
[----:B------:R-:W-:Y:S02]  /*03d0*/  IMAD.X R13, RZ, RZ, ~R9, P0 ;  /* 0x000000ffff0d7224 */ /* 0x000fe400000e0e09 */
[----:B------:R-:W-:Y:S02]  /*03e0*/  IMAD.MOV.U32 R9, RZ, RZ, R6 ;  /* 0x000000ffff097224 */ /* 0x000fe400078e0006 */
[-C--:B------:R-:W-:Y:S02]  /*03f0*/  IMAD R15, R7, R13.reuse, RZ ;  /* 0x0000000d070f7224 */ /* 0x080fe400078e02ff */
[----:B------:R-:W-:-:S04]  /*0400*/  IMAD.WIDE.U32 R8, P0, R6, R13, R8 ;  /* 0x0000000d06087225 */ /* 0x000fc80007800008 */
[----:B------:R-:W-:-:S04]  /*0410*/  IMAD.HI.U32 R5, R7, R13, RZ ;  /* 0x0000000d07057227 */ /* 0x000fc800078e00ff */
[----:B------:R-:W-:Y:S01]  /*0420*/  IMAD.HI.U32 R8, P1, R7, R11, R8 ;  /* 0x0000000b07087227 */ /* 0x000fe20007820008 */
[----:B------:R-:W-:-:S04]  /*0430*/  IADD3.X R5, PT, PT, R5, R7, RZ, P0, !PT ;  /* 0x0000000705057210 */ /* 0x000fc800007fe4ff */
[----:B------:R-:W-:-:S04]  /*0440*/  IADD3 R9, P2, PT, R15, R8, RZ ;  /* 0x000000080f097210 */ /* 0x000fc80007f5e0ff */
[----:B------:R-:W-:Y:S01]  /*0450*/  IADD3.X R5, PT, PT, RZ, RZ, R5, P2, P1 ;  /* 0x000000ffff057210 */ /* 0x000fe200017e2405 */
[----:B------:R-:W-:-:S04]  /*0460*/  IMAD.WIDE.U32 R6, R9, R2, RZ ;  /* 0x0000000209067225 */ /* 0x000fc800078e00ff */
[----:B------:R-:W-:Y:S01]  /*0470*/  IMAD R7, R9, R3, R7 ;  /* 0x0000000309077224 */ /* 0x000fe200078e0207 */
[----:B------:R-:W-:-:S03]  /*0480*/  IADD3 R11, P0, PT, RZ, -R6, RZ ;  /* 0x80000006ff0b7210 */ /* 0x000fc60007f1e0ff */
[----:B------:R-:W-:Y:S02]  /*0490*/  IMAD R7, R5, R2, R7 ;  /* 0x0000000205077224 */ /* 0x000fe400078e0207 */
[----:B------:R-:W-:-:S04]  /*04a0*/  IMAD.HI.U32 R8, R9, R11, RZ ;  /* 0x0000000b09087227 */ /* 0x000fc800078e00ff */
[----:B------:R-:W-:Y:S02]  /*04b0*/  IMAD.X R6, RZ, RZ, ~R7, P0 ;  /* 0x000000ffff067224 */ /* 0x000fe400000e0e07 */
[----:B------:R-:W-:Y:S02]  /*04c0*/  IMAD.MOV.U32 R7, RZ, RZ, RZ ;  /* 0x000000ffff077224 */ /* 0x000fe400078e00ff */
[----:B------:R-:W-:-:S04]  /*04d0*/  IMAD.WIDE.U32 R8, P0, R9, R6, R8 ;  /* 0x0000000609087225 */ /* 0x000fc80007800008 */
[C---:B------:R-:W-:Y:S02]  /*04e0*/  IMAD R10, R5.reuse, R6, RZ ;  /* 0x00000006050a7224 */ /* 0x040fe400078e02ff */
[----:B------:R-:W-:-:S04]  /*04f0*/  IMAD.HI.U32 R9, P1, R5, R11, R8 ;  /* 0x0000000b05097227 */ /* 0x000fc80007820008 */
[----:B------:R-:W-:Y:S01]  /*0500*/  IMAD.HI.U32 R6, R5, R6, RZ ;  /* 0x0000000605067227 */ /* 0x000fe200078e00ff */
[----:B------:R-:W-:-:S04]  /*0510*/  IADD3 R9, P2, PT, R10, R9, RZ ;  /* 0x000000090a097210 */ /* 0x000fc80007f5e0ff */
[----:B------:R-:W-:Y:S01]  /*0520*/  IADD3.X R5, PT, PT, R6, R5, RZ, P0, !PT ;  /* 0x0000000506057210 */ /* 0x000fe200007fe4ff */
[----:B-1----:R-:W-:-:S03]  /*0530*/  IMAD.HI.U32 R6, R9, UR4, RZ ;  /* 0x0000000409067c27 */ /* 0x002fc6000f8e00ff */
[----:B------:R-:W-:Y:S01]  /*0540*/  IADD3.X R5, PT, PT, RZ, RZ, R5, P2, P1 ;  /* 0x000000ffff057210 */ /* 0x000fe200017e2405 */
[----:B------:R-:W-:-:S04]  /*0550*/  IMAD.WIDE.U32 R6, R9, UR5, R6 ;  /* 0x0000000509067c25 */ /* 0x000fc8000f8e0006 */
[C---:B------:R-:W-:Y:S02]  /*0560*/  IMAD R9, R5.reuse, UR5, RZ ;  /* 0x0000000505097c24 */ /* 0x040fe4000f8e02ff */
[----:B------:R-:W-:-:S04]  /*0570*/  IMAD.HI.U32 R6, P0, R5, UR4, R6 ;  /* 0x0000000405067c27 */ /* 0x000fc8000f800006 */
[----:B------:R-:W-:Y:S01]  /*0580*/  IMAD.HI.U32 R5, R5, UR5, RZ ;  /* 0x0000000505057c27 */ /* 0x000fe2000f8e00ff */
[----:B------:R-:W-:-:S04]  /*0590*/  IADD3 R9, P1, PT, R9, R6, RZ ;  /* 0x0000000609097210 */ /* 0x000fc80007f3e0ff */
[----:B------:R-:W-:Y:S01]  /*05a0*/  IADD3.X R5, PT, PT, R5, RZ, RZ, P0, !PT ;  /* 0x000000ff05057210 */ /* 0x000fe200007fe4ff */
[----:B------:R-:W-:-:S04]  /*05b0*/  IMAD.WIDE.U32 R6, R9, R2, RZ ;  /* 0x0000000209067225 */ /* 0x000fc800078e00ff */
[----:B------:R-:W-:Y:S02]  /*05c0*/  IMAD.X R5, RZ, RZ, R5, P1 ;  /* 0x000000ffff057224 */ /* 0x000fe400008e0605 */
[----:B------:R-:W-:Y:S01]  /*05d0*/  IMAD R9, R9, R3, R7 ;  /* 0x0000000309097224 */ /* 0x000fe200078e0207 */
[----:B------:R-:W-:-:S03]  /*05e0*/  IADD3 R7, P1, PT, -R6, UR4, RZ ;  /* 0x0000000406077c10 */ /* 0x000fc6000ff3e1ff */
[-C--:B------:R-:W-:Y:S01]  /*05f0*/  IMAD R5, R5, R2.reuse, R9 ;  /* 0x0000000205057224 */ /* 0x080fe200078e0209 */
[----:B------:R-:W-:-:S04]  /*0600*/  ISETP.GE.U32.AND P0, PT, R7, R2, PT ;  /* 0x000000020700720c */ /* 0x000fc80003f06070 */
[----:B------:R-:W-:Y:S02]  /*0610*/  IADD3.X R6, PT, PT, ~R5, UR5, RZ, P1, !PT ;  /* 0x0000000505067c10 */ /* 0x000fe40008ffe5ff */
[----:B------:R-:W-:Y:S02]  /*0620*/  IADD3 R5, P1, PT, -R2, R7, RZ ;  /* 0x0000000702057210 */ /* 0x000fe40007f3e1ff */
[----:B------:R-:W-:Y:S02]  /*0630*/  ISETP.GE.U32.AND.EX P0, PT, R6, R3, PT, P0 ;  /* 0x000000030600720c */ /* 0x000fe40003f06100 */
[-C--:B------:R-:W-:Y:S02]  /*0640*/  IADD3.X R8, PT, PT, ~R3, R6.reuse, RZ, P1, !PT ;  /* 0x0000000603087210 */ /* 0x080fe40000ffe5ff */
[----:B------:R-:W-:Y:S02]  /*0650*/  SEL R5, R5, R7, P0 ;  /* 0x0000000705057207 */ /* 0x000fe40000000000 */
[----:B------:R-:W-:-:S02]  /*0660*/  SEL R8, R8, R6, P0 ;  /* 0x0000000608087207 */ /* 0x000fc40000000000 */
[----:B------:R-:W-:Y:S02]  /*0670*/  ISETP.GE.U32.AND P0, PT, R5, R2, PT ;  /* 0x000000020500720c */ /* 0x000fe40003f06070 */
[----:B------:R-:W-:Y:S02]  /*0680*/  IADD3 R6, P2, PT, -R2, R5, RZ ;  /* 0x0000000502067210 */ /* 0x000fe40007f5e1ff */
[----:B------:R-:W-:Y:S02]  /*0690*/  ISETP.GE.U32.AND.EX P0, PT, R8, R3, PT, P0 ;  /* 0x000000030800720c */ /* 0x000fe40003f06100 */
[----:B------:R-:W-:Y:S01]  /*06a0*/  ISETP.NE.U32.AND P1, PT, R2, RZ, PT ;  /* 0x000000ff0200720c */ /* 0x000fe20003f25070 */
[----:B------:R-:W-:Y:S01]  /*06b0*/  IMAD.X R7, R8, 0x1, ~R3, P2 ;  /* 0x0000000108077824 */ /* 0x000fe200010e0e03 */
[----:B------:R-:W-:Y:S01]  /*06c0*/  SEL R6, R6, R5, P0 ;  /* 0x0000000506067207 */ /* 0x000fe20000000000 */
[----:B------:R-:W-:Y:S01]  /*06d0*/  HFMA2 R5, -RZ, RZ, 0, 0 ;  /* 0x00000000ff057431 */ /* 0x000fe200000001ff */
[----:B------:R-:W-:-:S02]  /*06e0*/  ISETP.NE.AND.EX P1, PT, R3, RZ, PT, P1 ;  /* 0x000000ff0300720c */ /* 0x000fc40003f25310 */
[----:B------:R-:W-:Y:S02]  /*06f0*/  SEL R7, R7, R8, P0 ;  /* 0x0000000807077207 */ /* 0x000fe40000000000 */
[----:B------:R-:W-:Y:S02]  /*0700*/  SEL R6, R6, 0xffffffff, P1 ;  /* 0xffffffff06067807 */ /* 0x000fe40000800000 */
[----:B------:R-:W-:Y:S01]  /*0710*/  SEL R7, R7, 0xffffffff, P1 ;  /* 0xffffffff07077807 */ /* 0x000fe20000800000 */
[----:B------:R-:W-:Y:S06]  /*0720*/  RET.REL.NODEC R4 `(_Z9calculateyPi) ;  /* 0xfffffff804347950 */ /* 0x000fec0003c3ffff */
.L_x_3:
[----:B------:R-:W-:-:S00]  /*0730*/  BRA `(.L_x_3) ;  /* 0xfffffffc00fc7947 */ /* 0x000fc0000383ffff */
[----:B------:R-:W-:-:S00]  /*0740*/  NOP ;  /* 0x0000000000007918 */ /* 0x000fc00000000000 */
        /* <DEDUP_REMOVED lines=11> */
.L_x_4:


//--------------------- .nv.shared.reserved.0     --------------------------
	.section	.nv.shared.reserved.0,"aw",@nobits
	.weak		__nv_reservedSMEM_offset_0_alias
	.size		__nv_reservedSMEM_offset_0_alias, 0, 64
	.other		__nv_reservedSMEM_offset_0_alias,@"STO_CUDA_RESERVED_SHARED STV_DEFAULT"
__nv_reservedSMEM_offset_0_alias:
	.zero		0
	.zero		64


//--------------------- .nv.constant0._Z9calculateyPi --------------------------
	.section	.nv.constant0._Z9calculateyPi,"a",@progbits
	.sectionflags	@""
	.align	4
.nv.constant0._Z9calculateyPi:
	.zero		912


//--------------------- SYMBOLS --------------------------

	.type		.nv.reservedSmem.offset0,@object
	.size		.nv.reservedSmem.offset0,0x4
